//
// Generated by NVIDIA NVVM Compiler
//
// Compiler Build ID: CL-36424714
// Cuda compilation tools, release 13.0, V13.0.88
// Based on NVVM 20.0.0
//

.version 9.0
.target sm_100
.address_size 64

	// .globl	_Z19init_random_numbersj
.extern .func  (.param .b32 func_retval0) vprintf
(
	.param .b64 vprintf_param_0,
	.param .b64 vprintf_param_1
)
;
.extern .func __assertfail
(
	.param .b64 __assertfail_param_0,
	.param .b64 __assertfail_param_1,
	.param .b32 __assertfail_param_2,
	.param .b64 __assertfail_param_3,
	.param .b64 __assertfail_param_4
)
;
.global .align 1 .b8 __unnamed_1[39] = {118, 111, 105, 100, 32, 105, 110, 105, 116, 95, 114, 97, 110, 100, 111, 109, 95, 110, 117, 109, 98, 101, 114, 115, 40, 117, 110, 115, 105, 103, 110, 101, 100, 32, 105, 110, 116, 41};
.global .align 1 .b8 $str[11] = {115, 101, 101, 100, 32, 61, 32, 37, 100, 10};
.global .align 1 .b8 $str$1[10] = {115, 101, 101, 100, 32, 33, 61, 32, 48};
.global .align 1 .b8 $str$2[27] = {47, 116, 109, 112, 47, 115, 97, 115, 115, 95, 99, 117, 95, 57, 97, 56, 105, 101, 110, 103, 103, 47, 107, 46, 99, 117};

.visible .entry _Z19init_random_numbersj(
	.param .u32 _Z19init_random_numbersj_param_0
)
{
	.local .align 8 .b8 	__local_depot0[8];
	.reg .b64 	%SP;
	.reg .b64 	%SPL;
	.reg .pred 	%p<2>;
	.reg .b32 	%r<4>;
	.reg .b64 	%rd<11>;

	mov.u64 	%SPL, __local_depot0;
	cvta.local.u64 	%SP, %SPL;
	ld.param.u32 	%r1, [_Z19init_random_numbersj_param_0];
	add.u64 	%rd1, %SP, 0;
	add.u64 	%rd2, %SPL, 0;
	st.local.u32 	[%rd2], %r1;
	mov.u64 	%rd3, $str;
	cvta.global.u64 	%rd4, %rd3;
	{ // callseq 0, 0
	.param .b64 param0;
	st.param.b64 	[param0], %rd4;
	.param .b64 param1;
	st.param.b64 	[param1], %rd1;
	.param .b32 retval0;
	call.uni (retval0), 
	vprintf, 
	(
	param0, 
	param1
	);
	ld.param.b32 	%r2, [retval0];
	} // callseq 0
	setp.ne.s32 	%p1, %r1, 0;
	@%p1 bra 	$L__BB0_2;
	mov.u64 	%rd5, $str$1;
	cvta.global.u64 	%rd6, %rd5;
	mov.u64 	%rd7, $str$2;
	cvta.global.u64 	%rd8, %rd7;
	mov.u64 	%rd9, __unnamed_1;
	cvta.global.u64 	%rd10, %rd9;
	{ // callseq 1, 0
	.param .b64 param0;
	st.param.b64 	[param0], %rd6;
	.param .b64 param1;
	st.param.b64 	[param1], %rd8;
	.param .b32 param2;
	st.param.b32 	[param2], 7;
	.param .b64 param3;
	st.param.b64 	[param3], %rd10;
	.param .b64 param4;
	st.param.b64 	[param4], 1;
	call.uni 
	__assertfail, 
	(
	param0, 
	param1, 
	param2, 
	param3, 
	param4
	);
	} // callseq 1
$L__BB0_2:
	ret;

}


// ===== COMPILED SASS (sm_100) =====

	.target	sm_100

	.elftype	@"ET_EXEC"


//--------------------- .note.nv.tkinfo           --------------------------
	.section	.note.nv.tkinfo,"",@"SHT_NOTE"
	.sectionflags	@"SHF_NOTE_NV_TKINFO"
	.tkinfo
        /*0018*/ 	.word	0x00000002
        /*0030*/ 	.string	""
        /*0030*/ 	.string	"ptxas"
        /*0030*/ 	.string	"Cuda compilation tools, release 13.0, V13.0.88"
        /*0030*/ 	.string	"Build cuda_13.0.r13.0/compiler.36424714_0"
        /*0030*/ 	.string	"-arch sm_100 -m 64 "



//--------------------- .note.nv.cuinfo           --------------------------
	.section	.note.nv.cuinfo,"",@"SHT_NOTE"
	.sectionflags	@"SHF_NOTE_NV_CUINFO"
        /*0018*/ 	.short	0x0002
        /*001a*/ 	.short	0x0064
        /*001c*/ 	.short	0x0082
	.zero		2


//--------------------- .nv.info                  --------------------------
	.section	.nv.info,"",@"SHT_CUDA_INFO"
	.align	4


	//----- nvinfo : EIATTR_REGCOUNT
	.align		4
        /*0000*/ 	.byte	0x04, 0x2f
        /*0002*/ 	.short	(.L_5 - .L_4)
	.align		4
.L_4:
        /*0004*/ 	.word	index@(_Z19init_random_numbersj)
        /*0008*/ 	.word	0x00000018


	//----- nvinfo : EIATTR_FRAME_SIZE
	.align		4
.L_5:
        /*000c*/ 	.byte	0x04, 0x11
        /*000e*/ 	.short	(.L_7 - .L_6)
	.align		4
.L_6:
        /*0010*/ 	.word	index@(_Z19init_random_numbersj)
        /*0014*/ 	.word	0x00000008


	//----- nvinfo : EIATTR_MIN_STACK_SIZE
	.align		4
.L_7:
        /*0018*/ 	.byte	0x04, 0x12
        /*001a*/ 	.short	(.L_9 - .L_8)
	.align		4
.L_8:
        /*001c*/ 	.word	index@(_Z19init_random_numbersj)
        /*0020*/ 	.word	0x00000008
.L_9:


//--------------------- .nv.compat                --------------------------
	.section	.nv.compat,"",@"SHT_CUDA_COMPAT_INFO"
	.align	4
        /*0000*/ 	.byte	0x02, 0x09, 0x00, 0x00, 0x02, 0x02, 0x01, 0x00, 0x02, 0x05, 0x05, 0x00, 0x03, 0x07, 0x01, 0x01
        /*0010*/ 	.byte	0x02, 0x03, 0x00, 0x00, 0x02, 0x06, 0x01, 0x00, 0x04, 0x0b, 0x08, 0x00, 0x09, 0x00, 0x00, 0x00
        /*0020*/ 	.byte	0x00, 0x00, 0x00, 0x00


//--------------------- .nv.info._Z19init_random_numbersj --------------------------
	.section	.nv.info._Z19init_random_numbersj,"",@"SHT_CUDA_INFO"
	.sectionflags	@""
	.align	4


	//----- nvinfo : EIATTR_CUDA_API_VERSION
	.align		4
        /*0000*/ 	.byte	0x04, 0x37
        /*0002*/ 	.short	(.L_11 - .L_10)
.L_10:
        /*0004*/ 	.word	0x00000082


	//----- nvinfo : EIATTR_KPARAM_INFO
	.align		4
.L_11:
        /*0008*/ 	.byte	0x04, 0x17
        /*000a*/ 	.short	(.L_13 - .L_12)
.L_12:
        /*000c*/ 	.word	0x00000000
        /*0010*/ 	.short	0x0000
        /*0012*/ 	.short	0x0000
        /*0014*/ 	.byte	0x00, 0xf0, 0x11, 0x00


	//----- nvinfo : EIATTR_SPARSE_MMA_MASK
	.align		4
.L_13:
        /*0018*/ 	.byte	0x03, 0x50
        /*001a*/ 	.short	0x0000


	//----- nvinfo : EIATTR_MAXREG_COUNT
	.align		4
        /*001c*/ 	.byte	0x03, 0x1b
        /*001e*/ 	.short	0x00ff


	//----- nvinfo : EIATTR_EXTERNS
	.align		4
        /*0020*/ 	.byte	0x04, 0x0f
        /*0022*/ 	.short	(.L_15 - .L_14)


	//   ....[0]....
	.align		4
.L_14:
        /*0024*/ 	.word	index@(vprintf)


	//   ....[1]....
	.align		4
        /*0028*/ 	.word	index@(__assertfail)


	//----- nvinfo : EIATTR_MERCURY_ISA_VERSION
	.align		4
.L_15:
        /*002c*/ 	.byte	0x03, 0x5f
        /*002e*/ 	.short	0x0101


	//----- nvinfo : EIATTR_VRC_CTA_INIT_COUNT
	.align		4
        /*0030*/ 	.byte	0x02, 0x4a
	.zero		1
	.zero		1


	//----- nvinfo : EIATTR_SYSCALL_OFFSETS
	.align		4
        /*0034*/ 	.byte	0x04, 0x46
        /*0036*/ 	.short	(.L_17 - .L_16)


	//   ....[0]....
.L_16:
        /*0038*/ 	.word	0x000000e0


	//   ....[1]....
        /*003c*/ 	.word	0x00000210


	//----- nvinfo : EIATTR_EXIT_INSTR_OFFSETS
	.align		4
.L_17:
        /*0040*/ 	.byte	0x04, 0x1c
        /*0042*/ 	.short	(.L_19 - .L_18)


	//   ....[0]....
.L_18:
        /*0044*/ 	.word	0x00000110


	//   ....[1]....
        /*0048*/ 	.word	0x00000220


	//----- nvinfo : EIATTR_CBANK_PARAM_SIZE
	.align		4
.L_19:
        /*004c*/ 	.byte	0x03, 0x19
        /*004e*/ 	.short	0x0004


	//----- nvinfo : EIATTR_PARAM_CBANK
	.align		4
        /*0050*/ 	.byte	0x04, 0x0a
        /*0052*/ 	.short	(.L_21 - .L_20)
	.align		4
.L_20:
        /*0054*/ 	.word	index@(.nv.constant0._Z19init_random_numbersj)
        /*0058*/ 	.short	0x0380
        /*005a*/ 	.short	0x0004


	//----- nvinfo : EIATTR_SW_WAR
	.align		4
.L_21:
        /*005c*/ 	.byte	0x04, 0x36
        /*005e*/ 	.short	(.L_23 - .L_22)
.L_22:
        /*0060*/ 	.word	0x00000008
.L_23:


//--------------------- .nv.callgraph             --------------------------
	.section	.nv.callgraph,"",@"SHT_CUDA_CALLGRAPH"
	.align	4
	.sectionentsize	8
	.align		4
        /*0000*/ 	.word	0x00000000
	.align		4
        /*0004*/ 	.word	0xffffffff
	.align		4
        /*0008*/ 	.word	index@(_Z19init_random_numbersj)
	.align		4
        /*000c*/ 	.word	index@(__assertfail)
	.align		4
        /*0010*/ 	.word	index@(_Z19init_random_numbersj)
	.align		4
        /*0014*/ 	.word	index@(vprintf)
	.align		4
        /*0018*/ 	.word	0x00000000
	.align		4
        /*001c*/ 	.word	0xfffffffe
	.align		4
        /*0020*/ 	.word	0x00000000
	.align		4
        /*0024*/ 	.word	0xfffffffd
	.align		4
        /*0028*/ 	.word	0x00000000
	.align		4
        /*002c*/ 	.word	0xfffffffc


//--------------------- .nv.constant4             --------------------------
	.section	.nv.constant4,"a",@progbits
	.align	8
	.align		8
.nv.constant4:
        /*0000*/ 	.dword	vprintf
	.align		8
        /*0008*/ 	.dword	__assertfail
	.align		8
        /*0010*/ 	.dword	__unnamed_1
	.align		8
        /*0018*/ 	.dword	$str
	.align		8
        /*0020*/ 	.dword	$str$1
	.align		8
        /*0028*/ 	.dword	$str$2


//--------------------- .text._Z19init_random_numbersj --------------------------
	.section	.text._Z19init_random_numbersj,"ax",@progbits
	.align	128
        .global         _Z19init_random_numbersj
        .type           _Z19init_random_numbersj,@function
        .size           _Z19init_random_numbersj,(.L_x_3 - _Z19init_random_numbersj)
        .other          _Z19init_random_numbersj,@"STO_CUDA_ENTRY STV_DEFAULT"
_Z19init_random_numbersj:
.text._Z19init_random_numbersj:
[----:B------:R-:W0:Y:S08]  /*0000*/  LDC R1, c[0x0][0x37c] ;  /* 0x0000df00ff017b82 */ /* 0x000e300000000800 */
[----:B------:R-:W1:Y:S01]  /*0010*/  LDC R8, c[0x0][0x380] ;  /* 0x0000e000ff087b82 */ /* 0x000e620000000800 */
[----:B0-----:R-:W-:Y:S01]  /*0020*/  VIADD R1, R1, 0xfffffff8 ;  /* 0xfffffff801017836 */ /* 0x001fe20000000000 */
[----:B------:R-:W-:Y:S01]  /*0030*/  MOV R0, 0x0 ;  /* 0x0000000000007802 */ /* 0x000fe20000000f00 */
[----:B------:R-:W0:Y:S01]  /*0040*/  LDCU UR4, c[0x0][0x2f8] ;  /* 0x00005f00ff0477ac */ /* 0x000e220008000800 */
[----:B------:R-:W2:Y:S04]  /*0050*/  LDCU.64 UR6, c[0x4][0x18] ;  /* 0x01000300ff0677ac */ /* 0x000ea80008000a00 */
[----:B------:R3:W4:Y:S01]  /*0060*/  LDC.64 R2, c[0x4][R0] ;  /* 0x0100000000027b82 */ /* 0x0007220000000a00 */
[----:B------:R-:W5:Y:S01]  /*0070*/  LDCU UR5, c[0x0][0x2fc] ;  /* 0x00005f80ff0577ac */ /* 0x000f620008000800 */
[----:B0-----:R-:W-:Y:S01]  /*0080*/  IADD3 R6, P0, PT, R1, UR4, RZ ;  /* 0x0000000401067c10 */ /* 0x001fe2000ff1e0ff */
[----:B-1----:R3:W-:Y:S01]  /*0090*/  STL [R1], R8 ;  /* 0x0000000801007387 */ /* 0x0027e20000100800 */
[----:B--2---:R-:W-:Y:S01]  /*00a0*/  IMAD.U32 R4, RZ, RZ, UR6 ;  /* 0x00000006ff047e24 */ /* 0x004fe2000f8e00ff */
[----:B------:R-:W-:-:S02]  /*00b0*/  MOV R5, UR7 ;  /* 0x0000000700057c02 */ /* 0x000fc40008000f00 */
[----:B-----5:R-:W-:-:S08]  /*00c0*/  IMAD.X R7, RZ, RZ, UR5, P0 ;  /* 0x00000005ff077e24 */ /* 0x020fd000080e06ff */
[----:B------:R-:W-:-:S07]  /*00d0*/  LEPC R20, `(.L_x_0) ;  /* 0x000000001014794e */ /* 0x000fce0000000000 */
[----:B---34-:R-:W-:Y:S05]  /*00e0*/  CALL.ABS.NOINC R2 ;  /* 0x0000000002007343 */ /* 0x018fea0003c00000 */
.L_x_0:
[----:B------:R-:W0:Y:S02]  /*00f0*/  LDCU UR4, c[0x0][0x380] ;  /* 0x00007000ff0477ac */ /* 0x000e240008000800 */
[----:B0-----:R-:W-:-:S13]  /*0100*/  ISETP.NE.AND P0, PT, RZ, UR4, PT ;  /* 0x00000004ff007c0c */ /* 0x001fda000bf05270 */
[----:B------:R-:W-:Y:S05]  /*0110*/  @P0 EXIT ;  /* 0x000000000000094d */ /* 0x000fea0003800000 */
[----:B------:R-:W-:Y:S01]  /*0120*/  MOV R0, 0x8 ;  /* 0x0000000800007802 */ /* 0x000fe20000000f00 */
[----:B------:R-:W0:Y:S01]  /*0130*/  LDCU.64 UR4, c[0x4][0x20] ;  /* 0x01000400ff0477ac */ /* 0x000e220008000a00 */
[----:B------:R-:W-:Y:S02]  /*0140*/  HFMA2 R8, -RZ, RZ, 0, 4.17232513427734375e-07 ;  /* 0x00000007ff087431 */ /* 0x000fe400000001ff */
[----:B------:R-:W-:Y:S01]  /*0150*/  IMAD.MOV.U32 R12, RZ, RZ, 0x1 ;  /* 0x00000001ff0c7424 */ /* 0x000fe200078e00ff */
[----:B------:R1:W2:Y:S01]  /*0160*/  LDC.64 R2, c[0x4][R0] ;  /* 0x0100000000027b82 */ /* 0x0002a20000000a00 */
[----:B------:R-:W3:Y:S01]  /*0170*/  LDCU.64 UR6, c[0x4][0x28] ;  /* 0x01000500ff0677ac */ /* 0x000ee20008000a00 */
[----:B------:R-:W-:Y:S01]  /*0180*/  MOV R13, RZ ;  /* 0x000000ff000d7202 */ /* 0x000fe20000000f00 */
[----:B------:R-:W4:Y:S01]  /*0190*/  LDCU.64 UR8, c[0x4][0x10] ;  /* 0x01000200ff0877ac */ /* 0x000f220008000a00 */
[----:B0-----:R-:W-:Y:S01]  /*01a0*/  IMAD.U32 R4, RZ, RZ, UR4 ;  /* 0x00000004ff047e24 */ /* 0x001fe2000f8e00ff */
[----:B------:R-:W-:Y:S01]  /*01b0*/  MOV R5, UR5 ;  /* 0x0000000500057c02 */ /* 0x000fe20008000f00 */
[----:B---3--:R-:W-:-:S02]  /*01c0*/  IMAD.U32 R6, RZ, RZ, UR6 ;  /* 0x00000006ff067e24 */ /* 0x008fc4000f8e00ff */
[----:B------:R-:W-:Y:S01]  /*01d0*/  IMAD.U32 R7, RZ, RZ, UR7 ;  /* 0x00000007ff077e24 */ /* 0x000fe2000f8e00ff */
[----:B----4-:R-:W-:Y:S01]  /*01e0*/  MOV R10, UR8 ;  /* 0x00000008000a7c02 */ /* 0x010fe20008000f00 */
[----:B-1----:R-:W-:-:S07]  /*01f0*/  IMAD.U32 R11, RZ, RZ, UR9 ;  /* 0x00000009ff0b7e24 */ /* 0x002fce000f8e00ff */
[----:B------:R-:W-:-:S07]  /*0200*/  LEPC R20, `(.L_x_1) ;  /* 0x000000001014794e */ /* 0x000fce0000000000 */
[----:B--2---:R-:W-:Y:S05]  /*0210*/  CALL.ABS.NOINC R2 ;  /* 0x0000000002007343 */ /* 0x004fea0003c00000 */
.L_x_1:
[----:B------:R-:W-:Y:S05]  /*0220*/  EXIT ;  /* 0x000000000000794d */ /* 0x000fea0003800000 */
.L_x_2:
[----:B------:R-:W-:-:S00]  /*0230*/  BRA `(.L_x_2) ;  /* 0xfffffffc00fc7947 */ /* 0x000fc0000383ffff */
[----:B------:R-:W-:-:S00]  /*0240*/  NOP ;  /* 0x0000000000007918 */ /* 0x000fc00000000000 */
        /* <DEDUP_REMOVED lines=11> */
.L_x_3:


//--------------------- .nv.global.init           --------------------------
	.section	.nv.global.init,"aw",@progbits
.nv.global.init:
	.type		$str$1,@object
	.size		$str$1,($str - $str$1)
$str$1:
        /*0000*/ 	.byte	0x73, 0x65, 0x65, 0x64, 0x20, 0x21, 0x3d, 0x20, 0x30, 0x00
	.type		$str,@object
	.size		$str,($str$2 - $str)
$str:
        /*000a*/ 	.byte	0x73, 0x65, 0x65, 0x64, 0x20, 0x3d, 0x20, 0x25, 0x64, 0x0a, 0x00
	.type		$str$2,@object
	.size		$str$2,(__unnamed_1 - $str$2)
$str$2:
        /*0015*/ 	.byte	0x2f, 0x74, 0x6d, 0x70, 0x2f, 0x73, 0x61, 0x73, 0x73, 0x5f, 0x63, 0x75, 0x5f, 0x39, 0x61, 0x38
        /*0025*/ 	.byte	0x69, 0x65, 0x6e, 0x67, 0x67, 0x2f, 0x6b, 0x2e, 0x63, 0x75, 0x00
	.type		__unnamed_1,@object
	.size		__unnamed_1,(.L_0 - __unnamed_1)
__unnamed_1:
        /*0030*/ 	.byte	0x76, 0x6f, 0x69, 0x64, 0x20, 0x69, 0x6e, 0x69, 0x74, 0x5f, 0x72, 0x61, 0x6e, 0x64, 0x6f, 0x6d
        /*0040*/ 	.byte	0x5f, 0x6e, 0x75, 0x6d, 0x62, 0x65, 0x72, 0x73, 0x28, 0x75, 0x6e, 0x73, 0x69, 0x67, 0x6e, 0x65
        /*0050*/ 	.byte	0x64, 0x20, 0x69, 0x6e, 0x74, 0x29, 0x00
.L_0:


//--------------------- .nv.shared.reserved.0     --------------------------
	.section	.nv.shared.reserved.0,"aw",@nobits
	.weak		__nv_reservedSMEM_offset_0_alias
	.size		__nv_reservedSMEM_offset_0_alias, 0, 64
	.other		__nv_reservedSMEM_offset_0_alias,@"STO_CUDA_RESERVED_SHARED STV_DEFAULT"
__nv_reservedSMEM_offset_0_alias:
	.zero		0
	.zero		64


//--------------------- .nv.constant0._Z19init_random_numbersj --------------------------
	.section	.nv.constant0._Z19init_random_numbersj,"a",@progbits
	.sectionflags	@""
	.align	4
.nv.constant0._Z19init_random_numbersj:
	.zero		900


//--------------------- SYMBOLS --------------------------

	.type		.nv.reservedSmem.offset0,@object
	.size		.nv.reservedSmem.offset0,0x4
	.type		vprintf,@function
	.type		__assertfail,@function
